//
// Generated by NVIDIA NVVM Compiler
//
// Compiler Build ID: CL-36424714
// Cuda compilation tools, release 13.0, V13.0.88
// Based on NVVM 20.0.0
//

.version 9.0
.target sm_100
.address_size 64

	// .globl	_Z10thread_perPiS_S_S_

.visible .entry _Z10thread_perPiS_S_S_(
	.param .u64 .ptr .align 1 _Z10thread_perPiS_S_S__param_0,
	.param .u64 .ptr .align 1 _Z10thread_perPiS_S_S__param_1,
	.param .u64 .ptr .align 1 _Z10thread_perPiS_S_S__param_2,
	.param .u64 .ptr .align 1 _Z10thread_perPiS_S_S__param_3
)
{
	.reg .b32 	%r<9>;
	.reg .b64 	%rd<13>;

	ld.param.u64 	%rd1, [_Z10thread_perPiS_S_S__param_0];
	ld.param.u64 	%rd2, [_Z10thread_perPiS_S_S__param_1];
	ld.param.u64 	%rd3, [_Z10thread_perPiS_S_S__param_2];
	ld.param.u64 	%rd4, [_Z10thread_perPiS_S_S__param_3];
	cvta.to.global.u64 	%rd5, %rd3;
	cvta.to.global.u64 	%rd6, %rd2;
	cvta.to.global.u64 	%rd7, %rd1;
	cvta.to.global.u64 	%rd8, %rd4;
	mov.u32 	%r1, %tid.x;
	mov.u32 	%r2, %ctaid.x;
	mov.u32 	%r3, %ntid.x;
	mad.lo.s32 	%r4, %r2, %r3, %r1;
	ld.global.u32 	%r5, [%rd8];
	mul.wide.s32 	%rd9, %r4, 4;
	add.s64 	%rd10, %rd7, %rd9;
	ld.global.u32 	%r6, [%rd10];
	add.s64 	%rd11, %rd6, %rd9;
	ld.global.u32 	%r7, [%rd11];
	mad.lo.s32 	%r8, %r6, %r5, %r7;
	add.s64 	%rd12, %rd5, %rd9;
	st.global.u32 	[%rd12], %r8;
	ret;

}


// ===== COMPILED SASS (sm_100) =====

	.target	sm_100

	.elftype	@"ET_EXEC"


//--------------------- .note.nv.tkinfo           --------------------------
	.section	.note.nv.tkinfo,"",@"SHT_NOTE"
	.sectionflags	@"SHF_NOTE_NV_TKINFO"
	.tkinfo
        /*0018*/ 	.word	0x00000002
        /*0030*/ 	.string	""
        /*0030*/ 	.string	"ptxas"
        /*0030*/ 	.string	"Cuda compilation tools, release 13.0, V13.0.88"
        /*0030*/ 	.string	"Build cuda_13.0.r13.0/compiler.36424714_0"
        /*0030*/ 	.string	"-arch sm_100 -m 64 "



//--------------------- .note.nv.cuinfo           --------------------------
	.section	.note.nv.cuinfo,"",@"SHT_NOTE"
	.sectionflags	@"SHF_NOTE_NV_CUINFO"
        /*0018*/ 	.short	0x0002
        /*001a*/ 	.short	0x0064
        /*001c*/ 	.short	0x0082
	.zero		2


//--------------------- .nv.info                  --------------------------
	.section	.nv.info,"",@"SHT_CUDA_INFO"
	.align	4


	//----- nvinfo : EIATTR_REGCOUNT
	.align		4
        /*0000*/ 	.byte	0x04, 0x2f
        /*0002*/ 	.short	(.L_1 - .L_0)
	.align		4
.L_0:
        /*0004*/ 	.word	index@(_Z10thread_perPiS_S_S_)
        /*0008*/ 	.word	0x0000000e


	//----- nvinfo : EIATTR_FRAME_SIZE
	.align		4
.L_1:
        /*000c*/ 	.byte	0x04, 0x11
        /*000e*/ 	.short	(.L_3 - .L_2)
	.align		4
.L_2:
        /*0010*/ 	.word	index@(_Z10thread_perPiS_S_S_)
        /*0014*/ 	.word	0x00000000


	//----- nvinfo : EIATTR_MIN_STACK_SIZE
	.align		4
.L_3:
        /*0018*/ 	.byte	0x04, 0x12
        /*001a*/ 	.short	(.L_5 - .L_4)
	.align		4
.L_4:
        /*001c*/ 	.word	index@(_Z10thread_perPiS_S_S_)
        /*0020*/ 	.word	0x00000000
.L_5:


//--------------------- .nv.compat                --------------------------
	.section	.nv.compat,"",@"SHT_CUDA_COMPAT_INFO"
	.align	4
        /*0000*/ 	.byte	0x02, 0x09, 0x00, 0x00, 0x02, 0x02, 0x01, 0x00, 0x02, 0x05, 0x05, 0x00, 0x03, 0x07, 0x01, 0x01
        /*0010*/ 	.byte	0x02, 0x03, 0x00, 0x00, 0x02, 0x06, 0x01, 0x00, 0x04, 0x0b, 0x08, 0x00, 0x09, 0x00, 0x00, 0x00
        /*0020*/ 	.byte	0x00, 0x00, 0x00, 0x00


//--------------------- .nv.info._Z10thread_perPiS_S_S_ --------------------------
	.section	.nv.info._Z10thread_perPiS_S_S_,"",@"SHT_CUDA_INFO"
	.sectionflags	@""
	.align	4


	//----- nvinfo : EIATTR_CUDA_API_VERSION
	.align		4
        /*0000*/ 	.byte	0x04, 0x37
        /*0002*/ 	.short	(.L_7 - .L_6)
.L_6:
        /*0004*/ 	.word	0x00000082


	//----- nvinfo : EIATTR_KPARAM_INFO
	.align		4
.L_7:
        /*0008*/ 	.byte	0x04, 0x17
        /*000a*/ 	.short	(.L_9 - .L_8)
.L_8:
        /*000c*/ 	.word	0x00000000
        /*0010*/ 	.short	0x0003
        /*0012*/ 	.short	0x0018
        /*0014*/ 	.byte	0x00, 0xf5, 0x21, 0x00


	//----- nvinfo : EIATTR_KPARAM_INFO
	.align		4
.L_9:
        /*0018*/ 	.byte	0x04, 0x17
        /*001a*/ 	.short	(.L_11 - .L_10)
.L_10:
        /*001c*/ 	.word	0x00000000
        /*0020*/ 	.short	0x0002
        /*0022*/ 	.short	0x0010
        /*0024*/ 	.byte	0x00, 0xf5, 0x21, 0x00


	//----- nvinfo : EIATTR_KPARAM_INFO
	.align		4
.L_11:
        /*0028*/ 	.byte	0x04, 0x17
        /*002a*/ 	.short	(.L_13 - .L_12)
.L_12:
        /*002c*/ 	.word	0x00000000
        /*0030*/ 	.short	0x0001
        /*0032*/ 	.short	0x0008
        /*0034*/ 	.byte	0x00, 0xf5, 0x21, 0x00


	//----- nvinfo : EIATTR_KPARAM_INFO
	.align		4
.L_13:
        /*0038*/ 	.byte	0x04, 0x17
        /*003a*/ 	.short	(.L_15 - .L_14)
.L_14:
        /*003c*/ 	.word	0x00000000
        /*0040*/ 	.short	0x0000
        /*0042*/ 	.short	0x0000
        /*0044*/ 	.byte	0x00, 0xf5, 0x21, 0x00


	//----- nvinfo : EIATTR_SPARSE_MMA_MASK
	.align		4
.L_15:
        /*0048*/ 	.byte	0x03, 0x50
        /*004a*/ 	.short	0x0000


	//----- nvinfo : EIATTR_MAXREG_COUNT
	.align		4
        /*004c*/ 	.byte	0x03, 0x1b
        /*004e*/ 	.short	0x00ff


	//----- nvinfo : EIATTR_MERCURY_ISA_VERSION
	.align		4
        /*0050*/ 	.byte	0x03, 0x5f
        /*0052*/ 	.short	0x0101


	//----- nvinfo : EIATTR_VRC_CTA_INIT_COUNT
	.align		4
        /*0054*/ 	.byte	0x02, 0x4a
	.zero		1
	.zero		1


	//----- nvinfo : EIATTR_EXIT_INSTR_OFFSETS
	.align		4
        /*0058*/ 	.byte	0x04, 0x1c
        /*005a*/ 	.short	(.L_17 - .L_16)


	//   ....[0]....
.L_16:
        /*005c*/ 	.word	0x00000120


	//----- nvinfo : EIATTR_CBANK_PARAM_SIZE
	.align		4
.L_17:
        /*0060*/ 	.byte	0x03, 0x19
        /*0062*/ 	.short	0x0020


	//----- nvinfo : EIATTR_PARAM_CBANK
	.align		4
        /*0064*/ 	.byte	0x04, 0x0a
        /*0066*/ 	.short	(.L_19 - .L_18)
	.align		4
.L_18:
        /*0068*/ 	.word	index@(.nv.constant0._Z10thread_perPiS_S_S_)
        /*006c*/ 	.short	0x0380
        /*006e*/ 	.short	0x0020


	//----- nvinfo : EIATTR_SW_WAR
	.align		4
.L_19:
        /*0070*/ 	.byte	0x04, 0x36
        /*0072*/ 	.short	(.L_21 - .L_20)
.L_20:
        /*0074*/ 	.word	0x00000008
.L_21:


//--------------------- .nv.callgraph             --------------------------
	.section	.nv.callgraph,"",@"SHT_CUDA_CALLGRAPH"
	.align	4
	.sectionentsize	8
	.align		4
        /*0000*/ 	.word	0x00000000
	.align		4
        /*0004*/ 	.word	0xffffffff
	.align		4
        /*0008*/ 	.word	0x00000000
	.align		4
        /*000c*/ 	.word	0xfffffffe
	.align		4
        /*0010*/ 	.word	0x00000000
	.align		4
        /*0014*/ 	.word	0xfffffffd
	.align		4
        /*0018*/ 	.word	0x00000000
	.align		4
        /*001c*/ 	.word	0xfffffffc


//--------------------- .text._Z10thread_perPiS_S_S_ --------------------------
	.section	.text._Z10thread_perPiS_S_S_,"ax",@progbits
	.align	128
        .global         _Z10thread_perPiS_S_S_
        .type           _Z10thread_perPiS_S_S_,@function
        .size           _Z10thread_perPiS_S_S_,(.L_x_1 - _Z10thread_perPiS_S_S_)
        .other          _Z10thread_perPiS_S_S_,@"STO_CUDA_ENTRY STV_DEFAULT"
_Z10thread_perPiS_S_S_:
.text._Z10thread_perPiS_S_S_:
[----:B------:R-:W-:Y:S01]  /*0000*/  LDC R1, c[0x0][0x37c] ;  /* 0x0000df00ff017b82 */ /* 0x000fe20000000800 */
[----:B------:R-:W0:Y:S07]  /*0010*/  S2R R11, SR_TID.X ;  /* 0x00000000000b7919 */ /* 0x000e2e0000002100 */
[----:B------:R-:W0:Y:S01]  /*0020*/  S2UR UR6, SR_CTAID.X ;  /* 0x00000000000679c3 */ /* 0x000e220000002500 */
[----:B------:R-:W1:Y:S07]  /*0030*/  LDCU.64 UR4, c[0x0][0x358] ;  /* 0x00006b00ff0477ac */ /* 0x000e6e0008000a00 */
[----:B------:R-:W0:Y:S08]  /*0040*/  LDC R0, c[0x0][0x360] ;  /* 0x0000d800ff007b82 */ /* 0x000e300000000800 */
[----:B------:R-:W2:Y:S08]  /*0050*/  LDC.64 R4, c[0x0][0x380] ;  /* 0x0000e000ff047b82 */ /* 0x000eb00000000a00 */
[----:B------:R-:W3:Y:S08]  /*0060*/  LDC.64 R6, c[0x0][0x388] ;  /* 0x0000e200ff067b82 */ /* 0x000ef00000000a00 */
[----:B------:R-:W4:Y:S01]  /*0070*/  LDC.64 R2, c[0x0][0x398] ;  /* 0x0000e600ff027b82 */ /* 0x000f220000000a00 */
[----:B0-----:R-:W-:-:S04]  /*0080*/  IMAD R11, R0, UR6, R11 ;  /* 0x00000006000b7c24 */ /* 0x001fc8000f8e020b */
[----:B--2---:R-:W-:-:S03]  /*0090*/  IMAD.WIDE R4, R11, 0x4, R4 ;  /* 0x000000040b047825 */ /* 0x004fc600078e0204 */
[----:B------:R-:W0:Y:S03]  /*00a0*/  LDC.64 R8, c[0x0][0x390] ;  /* 0x0000e400ff087b82 */ /* 0x000e260000000a00 */
[----:B-1----:R-:W2:Y:S01]  /*00b0*/  LDG.E R5, desc[UR4][R4.64] ;  /* 0x0000000404057981 */ /* 0x002ea2000c1e1900 */
[----:B---3--:R-:W-:-:S06]  /*00c0*/  IMAD.WIDE R6, R11, 0x4, R6 ;  /* 0x000000040b067825 */ /* 0x008fcc00078e0206 */
[----:B------:R-:W2:Y:S04]  /*00d0*/  LDG.E R6, desc[UR4][R6.64] ;  /* 0x0000000406067981 */ /* 0x000ea8000c1e1900 */
[----:B----4-:R-:W2:Y:S01]  /*00e0*/  LDG.E R2, desc[UR4][R2.64] ;  /* 0x0000000402027981 */ /* 0x010ea2000c1e1900 */
[----:B0-----:R-:W-:-:S04]  /*00f0*/  IMAD.WIDE R8, R11, 0x4, R8 ;  /* 0x000000040b087825 */ /* 0x001fc800078e0208 */
[----:B--2---:R-:W-:-:S05]  /*0100*/  IMAD R11, R2, R5, R6 ;  /* 0x00000005020b7224 */ /* 0x004fca00078e0206 */
[----:B------:R-:W-:Y:S01]  /*0110*/  STG.E desc[UR4][R8.64], R11 ;  /* 0x0000000b08007986 */ /* 0x000fe2000c101904 */
[----:B------:R-:W-:Y:S05]  /*0120*/  EXIT ;  /* 0x000000000000794d */ /* 0x000fea0003800000 */
.L_x_0:
[----:B------:R-:W-:-:S00]  /*0130*/  BRA `(.L_x_0) ;  /* 0xfffffffc00fc7947 */ /* 0x000fc0000383ffff */
[----:B------:R-:W-:-:S00]  /*0140*/  NOP ;  /* 0x0000000000007918 */ /* 0x000fc00000000000 */
        /* <DEDUP_REMOVED lines=11> */
.L_x_1:


//--------------------- .nv.shared.reserved.0     --------------------------
	.section	.nv.shared.reserved.0,"aw",@nobits
	.weak		__nv_reservedSMEM_offset_0_alias
	.size		__nv_reservedSMEM_offset_0_alias, 0, 64
	.other		__nv_reservedSMEM_offset_0_alias,@"STO_CUDA_RESERVED_SHARED STV_DEFAULT"
__nv_reservedSMEM_offset_0_alias:
	.zero		0
	.zero		64


//--------------------- .nv.constant0._Z10thread_perPiS_S_S_ --------------------------
	.section	.nv.constant0._Z10thread_perPiS_S_S_,"a",@progbits
	.sectionflags	@""
	.align	4
.nv.constant0._Z10thread_perPiS_S_S_:
	.zero		928


//--------------------- SYMBOLS --------------------------

	.type		.nv.reservedSmem.offset0,@object
	.size		.nv.reservedSmem.offset0,0x4
